	.headerflags	@"EF_CUDA_TEXMODE_UNIFIED EF_CUDA_64BIT_ADDRESS EF_CUDA_ACCELERATORS EF_CUDA_SM90 EF_CUDA_VIRTUAL_SM(EF_CUDA_SM90)"
	.elftype	@"ET_EXEC"


//--------------------- .nv.info                  --------------------------
	.section	.nv.info,"",@"SHT_CUDA_INFO"
	.align	4


	//----- nvinfo : EIATTR_REGCOUNT
	.align		4
        /*0000*/ 	.byte	0x04, 0x2f
        /*0002*/ 	.short	(.L_1 - .L_0)
	.align		4
.L_0:
        /*0004*/ 	.word	index@(triton_poi_fused_max_pool2d_with_indices_12)
        /*0008*/ 	.word	0x00000014


	//----- nvinfo : EIATTR_MIN_STACK_SIZE
	.align		4
.L_1:
        /*000c*/ 	.byte	0x04, 0x12
        /*000e*/ 	.short	(.L_3 - .L_2)
	.align		4
.L_2:
        /*0010*/ 	.word	index@(triton_poi_fused_max_pool2d_with_indices_12)
        /*0014*/ 	.word	0x00000000


	//----- nvinfo : EIATTR_FRAME_SIZE
	.align		4
.L_3:
        /*0018*/ 	.byte	0x04, 0x11
        /*001a*/ 	.short	(.L_5 - .L_4)
	.align		4
.L_4:
        /*001c*/ 	.word	index@(triton_poi_fused_max_pool2d_with_indices_12)
        /*0020*/ 	.word	0x00000000


	//----- nvinfo : EIATTR_MIN_STACK_SIZE
	.align		4
.L_5:
        /*0024*/ 	.byte	0x04, 0x12
        /*0026*/ 	.short	(.L_7 - .L_6)
	.align		4
.L_6:
        /*0028*/ 	.word	index@(triton_poi_fused_max_pool2d_with_indices_12)
        /*002c*/ 	.word	0x00000000
.L_7:


//--------------------- .nv.info.triton_poi_fused_max_pool2d_with_indices_12 --------------------------
	.section	.nv.info.triton_poi_fused_max_pool2d_with_indices_12,"",@"SHT_CUDA_INFO"
	.sectionflags	@""
	.align	4


	//----- nvinfo : EIATTR_CUDA_API_VERSION
	.align		4
        /*0000*/ 	.byte	0x04, 0x37
        /*0002*/ 	.short	(.L_9 - .L_8)
.L_8:
        /*0004*/ 	.word	0x0000007c


	//----- nvinfo : EIATTR_KPARAM_INFO
	.align		4
.L_9:
        /*0008*/ 	.byte	0x04, 0x17
        /*000a*/ 	.short	(.L_11 - .L_10)
.L_10:
        /*000c*/ 	.word	0x00000000
        /*0010*/ 	.short	0x0003
        /*0012*/ 	.short	0x0018
        /*0014*/ 	.byte	0x00, 0xf0, 0x11, 0x00


	//----- nvinfo : EIATTR_KPARAM_INFO
	.align		4
.L_11:
        /*0018*/ 	.byte	0x04, 0x17
        /*001a*/ 	.short	(.L_13 - .L_12)
.L_12:
        /*001c*/ 	.word	0x00000000
        /*0020*/ 	.short	0x0002
        /*0022*/ 	.short	0x0010
        /*0024*/ 	.byte	0x00, 0xf4, 0x21, 0x00


	//----- nvinfo : EIATTR_KPARAM_INFO
	.align		4
.L_13:
        /*0028*/ 	.byte	0x04, 0x17
        /*002a*/ 	.short	(.L_15 - .L_14)
.L_14:
        /*002c*/ 	.word	0x00000000
        /*0030*/ 	.short	0x0001
        /*0032*/ 	.short	0x0008
        /*0034*/ 	.byte	0x00, 0xf4, 0x21, 0x00


	//----- nvinfo : EIATTR_KPARAM_INFO
	.align		4
.L_15:
        /*0038*/ 	.byte	0x04, 0x17
        /*003a*/ 	.short	(.L_17 - .L_16)
.L_16:
        /*003c*/ 	.word	0x00000000
        /*0040*/ 	.short	0x0000
        /*0042*/ 	.short	0x0000
        /*0044*/ 	.byte	0x00, 0xf4, 0x21, 0x00


	//----- nvinfo : EIATTR_SPARSE_MMA_MASK
	.align		4
.L_17:
        /*0048*/ 	.byte	0x03, 0x50
        /*004a*/ 	.short	0x0000


	//----- nvinfo : EIATTR_MAXREG_COUNT
	.align		4
        /*004c*/ 	.byte	0x03, 0x1b
        /*004e*/ 	.short	0x00ff


	//----- nvinfo : EIATTR_EXIT_INSTR_OFFSETS
	.align		4
        /*0050*/ 	.byte	0x04, 0x1c
        /*0052*/ 	.short	(.L_19 - .L_18)


	//   ....[0]....
.L_18:
        /*0054*/ 	.word	0x00000640


	//   ....[1]....
        /*0058*/ 	.word	0x00000660


	//----- nvinfo : EIATTR_REQNTID
	.align		4
.L_19:
        /*005c*/ 	.byte	0x04, 0x10
        /*005e*/ 	.short	(.L_21 - .L_20)
.L_20:
        /*0060*/ 	.word	0x00000100
        /*0064*/ 	.word	0x00000001
        /*0068*/ 	.word	0x00000001


	//----- nvinfo : EIATTR_CBANK_PARAM_SIZE
	.align		4
.L_21:
        /*006c*/ 	.byte	0x03, 0x19
        /*006e*/ 	.short	0x001c


	//----- nvinfo : EIATTR_PARAM_CBANK
	.align		4
        /*0070*/ 	.byte	0x04, 0x0a
        /*0072*/ 	.short	(.L_23 - .L_22)
	.align		4
.L_22:
        /*0074*/ 	.word	index@(.nv.constant0.triton_poi_fused_max_pool2d_with_indices_12)
        /*0078*/ 	.short	0x0210
        /*007a*/ 	.short	0x001c


	//----- nvinfo : EIATTR_SW_WAR
	.align		4
.L_23:
        /*007c*/ 	.byte	0x04, 0x36
        /*007e*/ 	.short	(.L_25 - .L_24)
.L_24:
        /*0080*/ 	.word	0x00000008
.L_25:


//--------------------- .nv.callgraph             --------------------------
	.section	.nv.callgraph,"",@"SHT_CUDA_CALLGRAPH"
	.align	4
	.sectionentsize	8
	.align		4
        /*0000*/ 	.word	0x00000000
	.align		4
        /*0004*/ 	.word	0xffffffff
	.align		4
        /*0008*/ 	.word	0x00000000
	.align		4
        /*000c*/ 	.word	0xfffffffe
	.align		4
        /*0010*/ 	.word	0x00000000
	.align		4
        /*0014*/ 	.word	0xfffffffd
	.align		4
        /*0018*/ 	.word	0x00000000
	.align		4
        /*001c*/ 	.word	0xfffffffc


//--------------------- .text.triton_poi_fused_max_pool2d_with_indices_12 --------------------------
	.section	.text.triton_poi_fused_max_pool2d_with_indices_12,"ax",@progbits
	.align	128
        .global         triton_poi_fused_max_pool2d_with_indices_12
        .type           triton_poi_fused_max_pool2d_with_indices_12,@function
        .size           triton_poi_fused_max_pool2d_with_indices_12,(.L_x_1 - triton_poi_fused_max_pool2d_with_indices_12)
        .other          triton_poi_fused_max_pool2d_with_indices_12,@"STO_CUDA_ENTRY STV_DEFAULT"
triton_poi_fused_max_pool2d_with_indices_12:
.text.triton_poi_fused_max_pool2d_with_indices_12:
[----:B------:R-:W0:Y:S02]  /*0000*/  LDC R1, c[0x0][0x28] ;  /* 0x00000a00ff017b82 */ /* 0x000e240000000800 */
[----:B------:R-:W1:Y:S01]  /*0010*/  S2R R0, SR_TID.X ;  /* 0x0000000000007919 */ /* 0x000e620000002100 */
[----:B------:R-:W-:Y:S01]  /*0020*/  ULDC.64 UR4, c[0x0][0x208] ;  /* 0x0000820000047ab9 */ /* 0x000fe20000000a00 */
[----:B------:R-:W-:Y:S01]  /*0030*/  ULDC.64 UR6, c[0x0][0x220] ;  /* 0x0000880000067ab9 */ /* 0x000fe20000000a00 */
[----:B------:R-:W2:Y:S01]  /*0040*/  S2R R5, SR_CTAID.X ;  /* 0x0000000000057919 */ /* 0x000ea20000002500 */
[----:B-1----:R-:W-:Y:S01]  /*0050*/  IMAD.SHL.U32 R0, R0, 0x2, RZ ;  /* 0x0000000200007824 */ /* 0x002fe200078e00ff */
[----:B--2---:R-:W-:-:S04]  /*0060*/  SHF.R.S32.HI R3, RZ, 0x16, R5 ;  /* 0x00000016ff037819 */ /* 0x004fc80000011405 */
[----:B------:R-:W-:Y:S02]  /*0070*/  LOP3.LUT R0, R0, 0x1fe, RZ, 0xc0, !PT ;  /* 0x000001fe00007812 */ /* 0x000fe400078ec0ff */
[----:B------:R-:W-:-:S03]  /*0080*/  SGXT R3, R3, 0x1 ;  /* 0x000000010303781a */ /* 0x000fc60000000200 */
[----:B------:R-:W-:-:S04]  /*0090*/  IMAD R0, R5, 0x200, R0 ;  /* 0x0000020005007824 */ /* 0x000fc800078e0200 */
[C---:B------:R-:W-:Y:S01]  /*00a0*/  IMAD.HI R4, R0.reuse, 0x3e0f83e1, RZ ;  /* 0x3e0f83e100047827 */ /* 0x040fe200078e02ff */
[----:B------:R-:W-:Y:S02]  /*00b0*/  LEA.HI R3, R3, R0, RZ, 0x7 ;  /* 0x0000000003037211 */ /* 0x000fe400078f38ff */
[C---:B------:R-:W-:Y:S01]  /*00c0*/  ISETP.GE.AND P3, PT, R0.reuse, 0x220800, PT ;  /* 0x002208000000780c */ /* 0x040fe20003f66270 */
[----:B------:R-:W-:Y:S01]  /*00d0*/  IMAD.HI R2, R0, 0x3c2e1347, RZ ;  /* 0x3c2e134700027827 */ /* 0x000fe200078e02ff */
[----:B------:R-:W-:Y:S02]  /*00e0*/  SHF.R.S32.HI R7, RZ, 0x7, R3 ;  /* 0x00000007ff077819 */ /* 0x000fe40000011403 */
[----:B------:R-:W-:-:S03]  /*00f0*/  SHF.R.U32.HI R5, RZ, 0x1f, R4 ;  /* 0x0000001fff057819 */ /* 0x000fc60000011604 */
[----:B------:R-:W-:Y:S01]  /*0100*/  IMAD.HI R9, R7, 0x3e0f83e1, RZ ;  /* 0x3e0f83e107097827 */ /* 0x000fe200078e02ff */
[----:B------:R-:W-:Y:S02]  /*0110*/  LEA.HI.SX32 R6, R4, R5, 0x15 ;  /* 0x0000000504067211 */ /* 0x000fe400078faaff */
[----:B------:R-:W-:Y:S02]  /*0120*/  SHF.R.U32.HI R5, RZ, 0x1f, R2 ;  /* 0x0000001fff057819 */ /* 0x000fe40000011602 */
[----:B------:R-:W-:Y:S01]  /*0130*/  SHF.R.U32.HI R4, RZ, 0x1f, R9 ;  /* 0x0000001fff047819 */ /* 0x000fe20000011609 */
[----:B------:R-:W-:-:S03]  /*0140*/  IMAD.HI R8, R6, 0x3e0f83e1, RZ ;  /* 0x3e0f83e106087827 */ /* 0x000fc600078e02ff */
[----:B------:R-:W-:Y:S02]  /*0150*/  LEA.HI.SX32 R10, R9, R4, 0x1c ;  /* 0x00000004090a7211 */ /* 0x000fe400078fe2ff */
[----:B------:R-:W-:Y:S02]  /*0160*/  LEA.HI.SX32 R4, R2, R5, 0xf ;  /* 0x0000000502047211 */ /* 0x000fe400078f7aff */
[----:B------:R-:W-:Y:S01]  /*0170*/  SHF.R.U32.HI R9, RZ, 0x1f, R8 ;  /* 0x0000001fff097819 */ /* 0x000fe20000011608 */
[----:B------:R-:W-:Y:S01]  /*0180*/  IMAD R14, R10, -0x42, R7 ;  /* 0xffffffbe0a0e7824 */ /* 0x000fe200078e0207 */
[----:B------:R-:W-:Y:S02]  /*0190*/  LOP3.LUT R5, R3, 0xffffff80, RZ, 0xc0, !PT ;  /* 0xffffff8003057812 */ /* 0x000fe400078ec0ff */
[----:B------:R-:W1:Y:S01]  /*01a0*/  LDC.64 R2, c[0x0][0x210] ;  /* 0x00008400ff027b82 */ /* 0x000e620000000a00 */
[----:B------:R-:W-:Y:S02]  /*01b0*/  LEA.HI.SX32 R9, R8, R9, 0x1c ;  /* 0x0000000908097211 */ /* 0x000fe400078fe2ff */
[----:B------:R-:W-:Y:S01]  /*01c0*/  IMAD.IADD R5, R0, 0x1, -R5 ;  /* 0x0000000100057824 */ /* 0x000fe200078e0a05 */
[----:B------:R-:W-:-:S02]  /*01d0*/  ISETP.GT.AND P1, PT, R14, -0x1, PT ;  /* 0xffffffff0e00780c */ /* 0x000fc40003f24270 */
[----:B------:R-:W-:Y:S01]  /*01e0*/  LEA R7, R14, 0x1, 0x1 ;  /* 0x000000010e077811 */ /* 0x000fe200078e08ff */
[----:B------:R-:W-:Y:S02]  /*01f0*/  IMAD R9, R9, -0x42, R6 ;  /* 0xffffffbe09097824 */ /* 0x000fe400078e0206 */
[----:B------:R-:W-:Y:S01]  /*0200*/  IMAD R4, R4, 0x218480, R5 ;  /* 0x0021848004047824 */ /* 0x000fe200078e0205 */
[----:B------:R-:W-:Y:S02]  /*0210*/  ISETP.LT.AND P1, PT, R7, 0x83, P1 ;  /* 0x000000830700780c */ /* 0x000fe40000f21270 */
[C---:B------:R-:W-:Y:S01]  /*0220*/  LOP3.LUT R5, R9.reuse, R14, RZ, 0xfc, !PT ;  /* 0x0000000e09057212 */ /* 0x040fe200078efcff */
[----:B------:R-:W-:Y:S01]  /*0230*/  IMAD R4, R14, 0x100, R4 ;  /* 0x000001000e047824 */ /* 0x000fe200078e0204 */
[----:B------:R-:W-:Y:S02]  /*0240*/  ISETP.GT.AND P0, PT, R9, -0x1, P1 ;  /* 0xffffffff0900780c */ /* 0x000fe40000f04270 */
[----:B------:R-:W-:Y:S01]  /*0250*/  ISETP.GT.AND P4, PT, R5, -0x1, !P3 ;  /* 0xffffffff0500780c */ /* 0x000fe20005f84270 */
[----:B------:R-:W-:Y:S01]  /*0260*/  IMAD R17, R9, 0x8300, R4 ;  /* 0x0000830009117824 */ /* 0x000fe200078e0204 */
[----:B------:R-:W-:-:S02]  /*0270*/  ISETP.LT.AND P0, PT, R0, 0x220800, P0 ;  /* 0x002208000000780c */ /* 0x000fc40000701270 */
[----:B------:R-:W-:Y:S02]  /*0280*/  CS2R R4, SRZ ;  /* 0x0000000000047805 */ /* 0x000fe4000001ff00 */
[----:B------:R-:W-:Y:S01]  /*0290*/  ISETP.GT.AND P2, PT, R9, -0x1, PT ;  /* 0xffffffff0900780c */ /* 0x000fe20003f44270 */
[----:B------:R-:W-:Y:S01]  /*02a0*/  VIADD R13, R17, 0x80 ;  /* 0x00000080110d7836 */ /* 0x000fe20000000000 */
[----:B------:R-:W-:Y:S01]  /*02b0*/  LEA R6, R9, 0x1, 0x1 ;  /* 0x0000000109067811 */ /* 0x000fe200078e08ff */
[----:B-1----:R-:W-:-:S03]  /*02c0*/  IMAD.WIDE R10, R17, 0x4, R2 ;  /* 0x00000004110a7825 */ /* 0x002fc600078e0202 */
[----:B------:R-:W-:Y:S02]  /*02d0*/  ISETP.LT.AND P5, PT, R6, 0x83, P2 ;  /* 0x000000830600780c */ /* 0x000fe400017a1270 */
[----:B------:R-:W-:Y:S01]  /*02e0*/  CS2R R6, SRZ ;  /* 0x0000000000067805 */ /* 0x000fe2000001ff00 */
[----:B------:R-:W-:Y:S01]  /*02f0*/  IMAD.WIDE R12, R13, 0x4, R2 ;  /* 0x000000040d0c7825 */ /* 0x000fe200078e0202 */
[----:B------:R-:W-:-:S04]  /*0300*/  ISETP.GT.AND P2, PT, R14, -0x1, P5 ;  /* 0xffffffff0e00780c */ /* 0x000fc80002f44270 */
[----:B------:R-:W2:Y:S01]  /*0310*/  @P4 LDG.E.64 R6, desc[UR4][R10.64] ;  /* 0x000000040a064981 */ /* 0x000ea2000c1e1b00 */
[----:B------:R-:W-:-:S03]  /*0320*/  ISETP.LT.AND P2, PT, R0, 0x220800, P2 ;  /* 0x002208000000780c */ /* 0x000fc60001741270 */
[----:B------:R1:W3:Y:S01]  /*0330*/  @P0 LDG.E.64 R4, desc[UR4][R12.64] ;  /* 0x000000040c040981 */ /* 0x0002e2000c1e1b00 */
[C---:B------:R-:W-:Y:S01]  /*0340*/  VIADD R15, R17.reuse, 0x4180 ;  /* 0x00004180110f7836 */ /* 0x040fe20000000000 */
[----:B------:R-:W-:Y:S02]  /*0350*/  CS2R R8, SRZ ;  /* 0x0000000000087805 */ /* 0x000fe4000001ff00 */
[----:B------:R-:W-:Y:S01]  /*0360*/  PLOP3.LUT P1, PT, P5, P1, PT, 0x80, 0x0 ;  /* 0x000000000000781c */ /* 0x000fe20002f23070 */
[----:B------:R-:W-:Y:S02]  /*0370*/  VIADD R17, R17, 0x4200 ;  /* 0x0000420011117836 */ /* 0x000fe40000000000 */
[----:B------:R-:W-:Y:S01]  /*0380*/  IMAD.WIDE R14, R15, 0x4, R2 ;  /* 0x000000040f0e7825 */ /* 0x000fe200078e0202 */
[----:B------:R-:W-:-:S04]  /*0390*/  ISETP.LT.AND P1, PT, R0, 0x220800, P1 ;  /* 0x002208000000780c */ /* 0x000fc80000f21270 */
[----:B------:R-:W4:Y:S01]  /*03a0*/  @P2 LDG.E.64 R8, desc[UR4][R14.64] ;  /* 0x000000040e082981 */ /* 0x000f22000c1e1b00 */
[----:B-1----:R-:W-:Y:S01]  /*03b0*/  CS2R R12, SRZ ;  /* 0x00000000000c7805 */ /* 0x002fe2000001ff00 */
[----:B------:R-:W-:-:S07]  /*03c0*/  IMAD.WIDE R2, R17, 0x4, R2 ;  /* 0x0000000411027825 */ /* 0x000fce00078e0202 */
[----:B------:R-:W5:Y:S01]  /*03d0*/  @P1 LDG.E.64 R12, desc[UR4][R2.64] ;  /* 0x00000004020c1981 */ /* 0x000f62000c1e1b00 */
[----:B--2---:R-:W-:Y:S02]  /*03e0*/  SEL R11, R6, 0xff800000, P4 ;  /* 0xff800000060b7807 */ /* 0x004fe40002000000 */
[----:B---3--:R-:W-:Y:S02]  /*03f0*/  SEL R6, R4, 0xff800000, P0 ;  /* 0xff80000004067807 */ /* 0x008fe40000000000 */
[----:B------:R-:W-:Y:S02]  /*0400*/  SEL R4, R7, 0xff800000, P4 ;  /* 0xff80000007047807 */ /* 0x000fe40002000000 */
[C---:B------:R-:W-:Y:S02]  /*0410*/  FSETP.GT.AND P5, PT, R6.reuse, R11, PT ;  /* 0x0000000b0600720b */ /* 0x040fe40003fa4000 */
[----:B------:R-:W-:Y:S02]  /*0420*/  SEL R5, R5, 0xff800000, P0 ;  /* 0xff80000005057807 */ /* 0x000fe40000000000 */
[----:B------:R-:W-:-:S02]  /*0430*/  FSETP.NAN.AND P0, PT, R6, R6, PT ;  /* 0x000000060600720b */ /* 0x000fc40003f08000 */
[----:B------:R-:W-:Y:S02]  /*0440*/  FSETP.GT.AND P4, PT, R5, R4, PT ;  /* 0x000000040500720b */ /* 0x000fe40003f84000 */
[----:B----4-:R-:W-:Y:S02]  /*0450*/  SEL R10, R9, 0xff800000, P2 ;  /* 0xff800000090a7807 */ /* 0x010fe40001000000 */
[----:B------:R-:W-:Y:S02]  /*0460*/  FSETP.NAN.AND P6, PT, R5, R5, PT ;  /* 0x000000050500720b */ /* 0x000fe40003fc8000 */
[----:B------:R-:W-:Y:S02]  /*0470*/  SEL R7, R8, 0xff800000, P2 ;  /* 0xff80000008077807 */ /* 0x000fe40001000000 */
[----:B------:R-:W-:Y:S02]  /*0480*/  @!P5 SEL R6, R6, R11, P0 ;  /* 0x0000000b0606d207 */ /* 0x000fe40000000000 */
[----:B------:R-:W-:-:S02]  /*0490*/  FSETP.NAN.AND P0, PT, R10, R10, PT ;  /* 0x0000000a0a00720b */ /* 0x000fc40003f08000 */
[----:B-----5:R-:W-:Y:S02]  /*04a0*/  SEL R3, R13, 0xff800000, P1 ;  /* 0xff8000000d037807 */ /* 0x020fe40000800000 */
[----:B------:R-:W-:Y:S02]  /*04b0*/  @!P4 SEL R5, R5, R4, P6 ;  /* 0x000000040505c207 */ /* 0x000fe40003000000 */
[----:B------:R-:W-:Y:S02]  /*04c0*/  FSETP.NAN.AND P6, PT, R3, R3, PT ;  /* 0x000000030300720b */ /* 0x000fe40003fc8000 */
[----:B------:R-:W-:Y:S02]  /*04d0*/  FSETP.GEU.AND P2, PT, R5, R10, PT ;  /* 0x0000000a0500720b */ /* 0x000fe40003f4e000 */
[----:B------:R-:W-:Y:S02]  /*04e0*/  SEL R2, R12, 0xff800000, P1 ;  /* 0xff8000000c027807 */ /* 0x000fe40000800000 */
[----:B------:R-:W-:-:S02]  /*04f0*/  FSETP.NAN.AND P1, PT, R7, R7, PT ;  /* 0x000000070700720b */ /* 0x000fc40003f28000 */
[----:B------:R-:W-:Y:S02]  /*0500*/  @!P0 SEL R10, R10, R5, !P2 ;  /* 0x000000050a0a8207 */ /* 0x000fe40005000000 */
[----:B------:R-:W1:Y:S01]  /*0510*/  LDC.64 R4, c[0x0][0x218] ;  /* 0x00008600ff047b82 */ /* 0x000e620000000a00 */
[----:B------:R-:W-:Y:S02]  /*0520*/  SEL R8, RZ, 0x1, !P4 ;  /* 0x00000001ff087807 */ /* 0x000fe40006000000 */
[----:B------:R-:W-:Y:S02]  /*0530*/  FSETP.GEU.AND P0, PT, R10, R3, PT ;  /* 0x000000030a00720b */ /* 0x000fe40003f0e000 */
[----:B------:R-:W-:Y:S02]  /*0540*/  FSETP.NAN.AND P4, PT, R2, R2, PT ;  /* 0x000000020200720b */ /* 0x000fe40003f88000 */
[----:B------:R-:W-:Y:S02]  /*0550*/  @!P6 SEL R3, R3, R10, !P0 ;  /* 0x0000000a0303e207 */ /* 0x000fe40004000000 */
[----:B------:R-:W-:-:S02]  /*0560*/  FSETP.GEU.AND P6, PT, R6, R7, PT ;  /* 0x000000070600720b */ /* 0x000fc40003fce000 */
[----:B------:R-:W-:Y:S02]  /*0570*/  SEL R8, R8, 0x2, P2 ;  /* 0x0000000208087807 */ /* 0x000fe40001000000 */
[----:B------:R-:W-:Y:S02]  /*0580*/  @!P1 SEL R7, R7, R6, !P6 ;  /* 0x0000000607079207 */ /* 0x000fe40007000000 */
[----:B------:R-:W-:Y:S02]  /*0590*/  SEL R6, RZ, 0x1, !P5 ;  /* 0x00000001ff067807 */ /* 0x000fe40006800000 */
[----:B------:R-:W-:Y:S02]  /*05a0*/  FSETP.GEU.AND P1, PT, R7, R2, PT ;  /* 0x000000020700720b */ /* 0x000fe40003f2e000 */
[----:B------:R-:W-:Y:S02]  /*05b0*/  SEL R9, R6, 0x2, P6 ;  /* 0x0000000206097807 */ /* 0x000fe40003000000 */
[----:B------:R-:W-:-:S02]  /*05c0*/  @!P4 SEL R2, R2, R7, !P1 ;  /* 0x000000070202c207 */ /* 0x000fc40004800000 */
[----:B------:R-:W-:Y:S01]  /*05d0*/  IADD3 R6, P2, R0, UR6, RZ ;  /* 0x0000000600067c10 */ /* 0x000fe2000ff5e0ff */
[----:B-1----:R-:W-:Y:S01]  /*05e0*/  IMAD.WIDE R4, R0, 0x4, R4 ;  /* 0x0000000400047825 */ /* 0x002fe200078e0204 */
[----:B------:R-:W-:Y:S02]  /*05f0*/  SEL R8, R8, 0x3, P0 ;  /* 0x0000000308087807 */ /* 0x000fe40000000000 */
[----:B------:R-:W-:Y:S02]  /*0600*/  SEL R9, R9, 0x3, P1 ;  /* 0x0000000309097807 */ /* 0x000fe40000800000 */
[----:B------:R-:W-:Y:S01]  /*0610*/  LEA.HI.X.SX32 R7, R0, UR7, 0x1, P2 ;  /* 0x0000000700077c11 */ /* 0x000fe200090f0eff */
[----:B------:R1:W-:Y:S02]  /*0620*/  @!P3 STG.E.64 desc[UR4][R4.64], R2 ;  /* 0x000000020400b986 */ /* 0x0003e4000c101b04 */
[----:B------:R-:W-:Y:S01]  /*0630*/  IMAD R9, R8, 0x100, R9 ;  /* 0x0000010008097824 */ /* 0x000fe200078e0209 */
[----:B------:R-:W-:Y:S06]  /*0640*/  @P3 EXIT ;  /* 0x000000000000394d */ /* 0x000fec0003800000 */
[----:B------:R-:W-:Y:S01]  /*0650*/  STG.E.U16 desc[UR4][R6.64], R9 ;  /* 0x0000000906007986 */ /* 0x000fe2000c101504 */
[----:B------:R-:W-:Y:S05]  /*0660*/  EXIT ;  /* 0x000000000000794d */ /* 0x000fea0003800000 */
.L_x_0:
[----:B------:R-:W-:-:S00]  /*0670*/  BRA `(.L_x_0) ;  /* 0xfffffffc00fc7947 */ /* 0x000fc0000383ffff */
[----:B------:R-:W-:-:S00]  /*0680*/  NOP ;  /* 0x0000000000007918 */ /* 0x000fc00000000000 */
[----:B------:R-:W-:-:S00]  /*0690*/  NOP ;  /* 0x0000000000007918 */ /* 0x000fc00000000000 */
[----:B------:R-:W-:-:S00]  /*06a0*/  NOP ;  /* 0x0000000000007918 */ /* 0x000fc00000000000 */
[----:B------:R-:W-:-:S00]  /*06b0*/  NOP ;  /* 0x0000000000007918 */ /* 0x000fc00000000000 */
[----:B------:R-:W-:-:S00]  /*06c0*/  NOP ;  /* 0x0000000000007918 */ /* 0x000fc00000000000 */
[----:B------:R-:W-:-:S00]  /*06d0*/  NOP ;  /* 0x0000000000007918 */ /* 0x000fc00000000000 */
[----:B------:R-:W-:-:S00]  /*06e0*/  NOP ;  /* 0x0000000000007918 */ /* 0x000fc00000000000 */
[----:B------:R-:W-:-:S00]  /*06f0*/  NOP ;  /* 0x0000000000007918 */ /* 0x000fc00000000000 */
.L_x_1:


//--------------------- .nv.constant0.triton_poi_fused_max_pool2d_with_indices_12 --------------------------
	.section	.nv.constant0.triton_poi_fused_max_pool2d_with_indices_12,"a",@progbits
	.sectionflags	@""
	.align	4
.nv.constant0.triton_poi_fused_max_pool2d_with_indices_12:
	.zero		556
